	.headerflags	@"EF_CUDA_TEXMODE_UNIFIED EF_CUDA_64BIT_ADDRESS EF_CUDA_ACCELERATORS EF_CUDA_SM90 EF_CUDA_VIRTUAL_SM(EF_CUDA_SM90)"
	.elftype	@"ET_EXEC"


//--------------------- .nv.info                  --------------------------
	.section	.nv.info,"",@"SHT_CUDA_INFO"
	.align	4


	//----- nvinfo : EIATTR_REGCOUNT
	.align		4
        /*0000*/ 	.byte	0x04, 0x2f
        /*0002*/ 	.short	(.L_3 - .L_2)
	.align		4
.L_2:
        /*0004*/ 	.word	index@(triton_poi_fused_stack_36)
        /*0008*/ 	.word	0x00000020


	//----- nvinfo : EIATTR_MIN_STACK_SIZE
	.align		4
.L_3:
        /*000c*/ 	.byte	0x04, 0x12
        /*000e*/ 	.short	(.L_5 - .L_4)
	.align		4
.L_4:
        /*0010*/ 	.word	index@(triton_poi_fused_stack_36)
        /*0014*/ 	.word	0x00000000


	//----- nvinfo : EIATTR_FRAME_SIZE
	.align		4
.L_5:
        /*0018*/ 	.byte	0x04, 0x11
        /*001a*/ 	.short	(.L_7 - .L_6)
	.align		4
.L_6:
        /*001c*/ 	.word	index@(triton_poi_fused_stack_36)
        /*0020*/ 	.word	0x00000000


	//----- nvinfo : EIATTR_MIN_STACK_SIZE
	.align		4
.L_7:
        /*0024*/ 	.byte	0x04, 0x12
        /*0026*/ 	.short	(.L_9 - .L_8)
	.align		4
.L_8:
        /*0028*/ 	.word	index@(triton_poi_fused_stack_36)
        /*002c*/ 	.word	0x00000000
.L_9:


//--------------------- .nv.info.triton_poi_fused_stack_36 --------------------------
	.section	.nv.info.triton_poi_fused_stack_36,"",@"SHT_CUDA_INFO"
	.sectionflags	@""
	.align	4


	//----- nvinfo : EIATTR_CUDA_API_VERSION
	.align		4
        /*0000*/ 	.byte	0x04, 0x37
        /*0002*/ 	.short	(.L_11 - .L_10)
.L_10:
        /*0004*/ 	.word	0x0000007c


	//----- nvinfo : EIATTR_KPARAM_INFO
	.align		4
.L_11:
        /*0008*/ 	.byte	0x04, 0x17
        /*000a*/ 	.short	(.L_13 - .L_12)
.L_12:
        /*000c*/ 	.word	0x00000000
        /*0010*/ 	.short	0x0006
        /*0012*/ 	.short	0x0030
        /*0014*/ 	.byte	0x00, 0xf0, 0x11, 0x00


	//----- nvinfo : EIATTR_KPARAM_INFO
	.align		4
.L_13:
        /*0018*/ 	.byte	0x04, 0x17
        /*001a*/ 	.short	(.L_15 - .L_14)
.L_14:
        /*001c*/ 	.word	0x00000000
        /*0020*/ 	.short	0x0005
        /*0022*/ 	.short	0x0028
        /*0024*/ 	.byte	0x00, 0xf4, 0x21, 0x00


	//----- nvinfo : EIATTR_KPARAM_INFO
	.align		4
.L_15:
        /*0028*/ 	.byte	0x04, 0x17
        /*002a*/ 	.short	(.L_17 - .L_16)
.L_16:
        /*002c*/ 	.word	0x00000000
        /*0030*/ 	.short	0x0004
        /*0032*/ 	.short	0x0020
        /*0034*/ 	.byte	0x00, 0xf4, 0x21, 0x00


	//----- nvinfo : EIATTR_KPARAM_INFO
	.align		4
.L_17:
        /*0038*/ 	.byte	0x04, 0x17
        /*003a*/ 	.short	(.L_19 - .L_18)
.L_18:
        /*003c*/ 	.word	0x00000000
        /*0040*/ 	.short	0x0003
        /*0042*/ 	.short	0x0018
        /*0044*/ 	.byte	0x00, 0xf4, 0x21, 0x00


	//----- nvinfo : EIATTR_KPARAM_INFO
	.align		4
.L_19:
        /*0048*/ 	.byte	0x04, 0x17
        /*004a*/ 	.short	(.L_21 - .L_20)
.L_20:
        /*004c*/ 	.word	0x00000000
        /*0050*/ 	.short	0x0002
        /*0052*/ 	.short	0x0010
        /*0054*/ 	.byte	0x00, 0xf4, 0x21, 0x00


	//----- nvinfo : EIATTR_KPARAM_INFO
	.align		4
.L_21:
        /*0058*/ 	.byte	0x04, 0x17
        /*005a*/ 	.short	(.L_23 - .L_22)
.L_22:
        /*005c*/ 	.word	0x00000000
        /*0060*/ 	.short	0x0001
        /*0062*/ 	.short	0x0008
        /*0064*/ 	.byte	0x00, 0xf4, 0x21, 0x00


	//----- nvinfo : EIATTR_KPARAM_INFO
	.align		4
.L_23:
        /*0068*/ 	.byte	0x04, 0x17
        /*006a*/ 	.short	(.L_25 - .L_24)
.L_24:
        /*006c*/ 	.word	0x00000000
        /*0070*/ 	.short	0x0000
        /*0072*/ 	.short	0x0000
        /*0074*/ 	.byte	0x00, 0xf4, 0x21, 0x00


	//----- nvinfo : EIATTR_SPARSE_MMA_MASK
	.align		4
.L_25:
        /*0078*/ 	.byte	0x03, 0x50
        /*007a*/ 	.short	0x0000


	//----- nvinfo : EIATTR_MAXREG_COUNT
	.align		4
        /*007c*/ 	.byte	0x03, 0x1b
        /*007e*/ 	.short	0x00ff


	//----- nvinfo : EIATTR_EXIT_INSTR_OFFSETS
	.align		4
        /*0080*/ 	.byte	0x04, 0x1c
        /*0082*/ 	.short	(.L_27 - .L_26)


	//   ....[0]....
.L_26:
        /*0084*/ 	.word	0x00000930


	//----- nvinfo : EIATTR_REQNTID
	.align		4
.L_27:
        /*0088*/ 	.byte	0x04, 0x10
        /*008a*/ 	.short	(.L_29 - .L_28)
.L_28:
        /*008c*/ 	.word	0x00000100
        /*0090*/ 	.word	0x00000001
        /*0094*/ 	.word	0x00000001


	//----- nvinfo : EIATTR_CBANK_PARAM_SIZE
	.align		4
.L_29:
        /*0098*/ 	.byte	0x03, 0x19
        /*009a*/ 	.short	0x0034


	//----- nvinfo : EIATTR_PARAM_CBANK
	.align		4
        /*009c*/ 	.byte	0x04, 0x0a
        /*009e*/ 	.short	(.L_31 - .L_30)
	.align		4
.L_30:
        /*00a0*/ 	.word	index@(.nv.constant0.triton_poi_fused_stack_36)
        /*00a4*/ 	.short	0x0210
        /*00a6*/ 	.short	0x0034


	//----- nvinfo : EIATTR_SW_WAR
	.align		4
.L_31:
        /*00a8*/ 	.byte	0x04, 0x36
        /*00aa*/ 	.short	(.L_33 - .L_32)
.L_32:
        /*00ac*/ 	.word	0x00000008
.L_33:


//--------------------- .nv.callgraph             --------------------------
	.section	.nv.callgraph,"",@"SHT_CUDA_CALLGRAPH"
	.align	4
	.sectionentsize	8
	.align		4
        /*0000*/ 	.word	0x00000000
	.align		4
        /*0004*/ 	.word	0xffffffff
	.align		4
        /*0008*/ 	.word	0x00000000
	.align		4
        /*000c*/ 	.word	0xfffffffe
	.align		4
        /*0010*/ 	.word	0x00000000
	.align		4
        /*0014*/ 	.word	0xfffffffd
	.align		4
        /*0018*/ 	.word	0x00000000
	.align		4
        /*001c*/ 	.word	0xfffffffc


//--------------------- .nv.constant4             --------------------------
	.section	.nv.constant4,"a",@progbits
	.align	8
	.align		8
.nv.constant4:
        /*0000*/ 	.dword	_$_str
	.align		8
        /*0008*/ 	.dword	_$_str_$_2


//--------------------- .text.triton_poi_fused_stack_36 --------------------------
	.section	.text.triton_poi_fused_stack_36,"ax",@progbits
	.align	128
        .global         triton_poi_fused_stack_36
        .type           triton_poi_fused_stack_36,@function
        .size           triton_poi_fused_stack_36,(.L_x_1 - triton_poi_fused_stack_36)
        .other          triton_poi_fused_stack_36,@"STO_CUDA_ENTRY STV_DEFAULT"
triton_poi_fused_stack_36:
.text.triton_poi_fused_stack_36:
[----:B------:R-:W-:Y:S01]  /*0000*/  LDC R1, c[0x0][0x28] ;  /* 0x00000a00ff017b82 */ /* 0x000fe20000000800 */
[----:B------:R-:W1:Y:S07]  /*0010*/  S2R R0, SR_TID.X ;  /* 0x0000000000007919 */ /* 0x000e6e0000002100 */
[----:B------:R-:W2:Y:S01]  /*0020*/  LDC.64 R6, c[0x0][0x220] ;  /* 0x00008800ff067b82 */ /* 0x000ea20000000a00 */
[----:B------:R-:W-:Y:S01]  /*0030*/  CS2R R12, SRZ ;  /* 0x00000000000c7805 */ /* 0x000fe2000001ff00 */
[----:B------:R-:W-:Y:S01]  /*0040*/  ULDC.64 UR4, c[0x0][0x208] ;  /* 0x0000820000047ab9 */ /* 0x000fe20000000a00 */
[----:B------:R-:W3:Y:S05]  /*0050*/  S2R R2, SR_CTAID.X ;  /* 0x0000000000027919 */ /* 0x000eea0000002500 */
[----:B------:R-:W4:Y:S08]  /*0060*/  LDC.64 R8, c[0x0][0x228] ;  /* 0x00008a00ff087b82 */ /* 0x000f300000000a00 */
[----:B------:R-:W5:Y:S01]  /*0070*/  LDC.64 R24, c[0x0][0x218] ;  /* 0x00008600ff187b82 */ /* 0x000f620000000a00 */
[----:B-1----:R-:W-:-:S05]  /*0080*/  IMAD.SHL.U32 R0, R0, 0x2, RZ ;  /* 0x0000000200007824 */ /* 0x002fca00078e00ff */
[----:B------:R-:W-:-:S05]  /*0090*/  LOP3.LUT R3, R0, 0x1fe, RZ, 0xc0, !PT ;  /* 0x000001fe00037812 */ /* 0x000fca00078ec0ff */
[----:B---3--:R-:W-:-:S05]  /*00a0*/  IMAD R0, R2, 0x200, R3 ;  /* 0x0000020002007824 */ /* 0x008fca00078e0203 */
[----:B------:R-:W-:Y:S02]  /*00b0*/  SHF.R.S32.HI R3, RZ, 0x1f, R0 ;  /* 0x0000001fff037819 */ /* 0x000fe40000011400 */
[----:B------:R-:W-:Y:S02]  /*00c0*/  ISETP.GE.AND P0, PT, R0, 0x10000, PT ;  /* 0x000100000000780c */ /* 0x000fe40003f06270 */
[----:B------:R-:W-:-:S04]  /*00d0*/  LEA.HI R10, R3, R0, RZ, 0xa ;  /* 0x00000000030a7211 */ /* 0x000fc800078f50ff */
[----:B------:R-:W-:-:S05]  /*00e0*/  LOP3.LUT R3, R10, 0xfffffc00, RZ, 0xc0, !PT ;  /* 0xfffffc000a037812 */ /* 0x000fca00078ec0ff */
[----:B------:R-:W-:-:S04]  /*00f0*/  IMAD.IADD R3, R0, 0x1, -R3 ;  /* 0x0000000100037824 */ /* 0x000fc800078e0a03 */
[----:B--2---:R-:W-:-:S05]  /*0100*/  IMAD.WIDE R4, R3, 0x4, R6 ;  /* 0x0000000403047825 */ /* 0x004fca00078e0206 */
[----:B------:R1:W2:Y:S01]  /*0110*/  @!P0 LDG.E.EL.64 R12, desc[UR4][R4.64] ;  /* 0x00000004040c8981 */ /* 0x0002a2000c2e1b00 */
[----:B------:R-:W-:Y:S02]  /*0120*/  SHF.R.S32.HI R16, RZ, 0xa, R10 ;  /* 0x0000000aff107819 */ /* 0x000fe4000001140a */
[----:B------:R-:W-:Y:S02]  /*0130*/  CS2R R14, SRZ ;  /* 0x00000000000e7805 */ /* 0x000fe4000001ff00 */
[----:B------:R-:W-:Y:S01]  /*0140*/  SHF.R.S32.HI R2, RZ, 0x16, R2 ;  /* 0x00000016ff027819 */ /* 0x000fe20000011402 */
[----:B------:R-:W3:Y:S01]  /*0150*/  LDC.64 R10, c[0x0][0x230] ;  /* 0x00008c00ff0a7b82 */ /* 0x000ee20000000a00 */
[----:B----4-:R-:W-:-:S04]  /*0160*/  IMAD.WIDE R26, R3, 0x4, R8 ;  /* 0x00000004031a7825 */ /* 0x010fc800078e0208 */
[----:B-----5:R-:W-:Y:S01]  /*0170*/  IMAD.WIDE R22, R3, 0x4, R24 ;  /* 0x0000000403167825 */ /* 0x020fe200078e0218 */
[----:B-1----:R-:W-:Y:S01]  /*0180*/  LEA.HI R4, R16, R16, RZ, 0x4 ;  /* 0x0000001010047211 */ /* 0x002fe200078f20ff */
[----:B------:R1:W4:Y:S03]  /*0190*/  @!P0 LDG.E.EL.64 R14, desc[UR4][R26.64] ;  /* 0x000000041a0e8981 */ /* 0x000326000c2e1b00 */
[----:B------:R-:W-:-:S05]  /*01a0*/  LOP3.LUT R5, R4, 0x1ffff0, RZ, 0xc0, !PT ;  /* 0x001ffff004057812 */ /* 0x000fca00078ec0ff */
[----:B------:R-:W-:Y:S01]  /*01b0*/  IMAD.IADD R4, R16, 0x1, -R5 ;  /* 0x0000000110047824 */ /* 0x000fe200078e0a05 */
[----:B------:R-:W-:Y:S01]  /*01c0*/  SGXT R5, R2, 0x1 ;  /* 0x000000010205781a */ /* 0x000fe20000000200 */
[----:B-1----:R-:W1:Y:S03]  /*01d0*/  LDC.64 R26, c[0x0][0x210] ;  /* 0x00008400ff1a7b82 */ /* 0x002e660000000a00 */
[----:B------:R-:W-:-:S05]  /*01e0*/  LEA.HI R5, R5, R0, RZ, 0xe ;  /* 0x0000000005057211 */ /* 0x000fca00078f70ff */
[----:B------:R-:W-:-:S05]  /*01f0*/  IMAD.SHL.U32 R5, R5, 0x2, RZ ;  /* 0x0000000205057824 */ /* 0x000fca00078e00ff */
[----:B------:R-:W-:Y:S01]  /*0200*/  LOP3.LUT R2, R5, 0xffff8000, RZ, 0xc0, !PT ;  /* 0xffff800005027812 */ /* 0x000fe200078ec0ff */
[----:B------:R-:W-:-:S04]  /*0210*/  VIADD R5, R3, 0x400 ;  /* 0x0000040003057836 */ /* 0x000fc80000000000 */
[----:B------:R-:W-:Y:S02]  /*0220*/  IMAD R28, R4, 0x800, R2 ;  /* 0x00000800041c7824 */ /* 0x000fe400078e0202 */
[----:B---3--:R-:W-:Y:S01]  /*0230*/  IMAD.WIDE R18, R3, 0x4, R10 ;  /* 0x0000000403127825 */ /* 0x008fe200078e020a */
[----:B------:R-:W-:-:S03]  /*0240*/  CS2R R16, SRZ ;  /* 0x0000000000107805 */ /* 0x000fc6000001ff00 */
[----:B------:R-:W-:-:S03]  /*0250*/  IMAD.IADD R29, R3, 0x1, R28 ;  /* 0x00000001031d7824 */ /* 0x000fc600078e021c */
[----:B------:R3:W5:Y:S01]  /*0260*/  @!P0 LDG.E.EL.64 R16, desc[UR4][R18.64] ;  /* 0x0000000412108981 */ /* 0x000762000c2e1b00 */
[----:B-1----:R-:W-:Y:S01]  /*0270*/  IMAD.WIDE R28, R29, 0x4, R26 ;  /* 0x000000041d1c7825 */ /* 0x002fe200078e021a */
[----:B---3--:R-:W-:-:S06]  /*0280*/  CS2R R18, SRZ ;  /* 0x0000000000127805 */ /* 0x008fcc000001ff00 */
[----:B------:R1:W3:Y:S02]  /*0290*/  @!P0 LDG.E.64 R18, desc[UR4][R28.64] ;  /* 0x000000041c128981 */ /* 0x0002e4000c1e1b00 */
[----:B-1----:R-:W-:Y:S01]  /*02a0*/  IMAD.WIDE.U32 R28, R5, 0x4, R24 ;  /* 0x00000004051c7825 */ /* 0x002fe200078e0018 */
[----:B------:R-:W-:-:S03]  /*02b0*/  CS2R R24, SRZ ;  /* 0x0000000000187805 */ /* 0x000fc6000001ff00 */
[----:B------:R-:W-:-:S04]  /*02c0*/  IMAD.WIDE.U32 R8, R5, 0x4, R8 ;  /* 0x0000000405087825 */ /* 0x000fc800078e0008 */
[----:B------:R-:W-:Y:S01]  /*02d0*/  IMAD.WIDE.U32 R10, R5, 0x4, R10 ;  /* 0x00000004050a7825 */ /* 0x000fe200078e000a */
[----:B--2---:R-:W-:Y:S02]  /*02e0*/  SEL R12, R12, RZ, !P0 ;  /* 0x000000ff0c0c7207 */ /* 0x004fe40004000000 */
[----:B------:R-:W-:-:S03]  /*02f0*/  SEL R13, R13, RZ, !P0 ;  /* 0x000000ff0d0d7207 */ /* 0x000fc60004000000 */
[----:B------:R-:W-:Y:S02]  /*0300*/  FADD R21, R12, 9.9999997473787516356e-06 ;  /* 0x3727c5ac0c157421 */ /* 0x000fe40000000000 */
[----:B------:R-:W-:Y:S01]  /*0310*/  FADD R20, R13, 9.9999997473787516356e-06 ;  /* 0x3727c5ac0d147421 */ /* 0x000fe20000000000 */
[----:B------:R-:W-:-:S03]  /*0320*/  CS2R R12, SRZ ;  /* 0x00000000000c7805 */ /* 0x000fc6000001ff00 */
[----:B------:R-:W1:Y:S03]  /*0330*/  MUFU.SQRT R21, R21 ;  /* 0x0000001500157308 */ /* 0x000e660000002000 */
[----:B------:R2:W4:Y:S05]  /*0340*/  @!P0 LDG.E.EL.64 R12, desc[UR4][R22.64] ;  /* 0x00000004160c8981 */ /* 0x00052a000c2e1b00 */
[----:B------:R-:W2:Y:S01]  /*0350*/  MUFU.SQRT R20, R20 ;  /* 0x0000001400147308 */ /* 0x000ea20000002000 */
[C---:B-1----:R-:W-:Y:S02]  /*0360*/  FSETP.GT.AND P1, PT, R21.reuse, 8.50705917302346158658e+37, PT ;  /* 0x7e8000001500780b */ /* 0x042fe40003f24000 */
[----:B------:R-:W-:-:S02]  /*0370*/  FSETP.GEU.AND P3, PT, R21, 1.175494350822287508e-38, PT ;  /* 0x008000001500780b */ /* 0x000fc40003f6e000 */
[C---:B0-2---:R-:W-:Y:S02]  /*0380*/  FSETP.GT.AND P2, PT, R20.reuse, 8.50705917302346158658e+37, PT ;  /* 0x7e8000001400780b */ /* 0x045fe40003f44000 */
[----:B------:R-:W-:-:S07]  /*0390*/  FSETP.GEU.AND P4, PT, R20, 1.175494350822287508e-38, PT ;  /* 0x008000001400780b */ /* 0x000fce0003f8e000 */
[----:B------:R-:W-:-:S04]  /*03a0*/  @P1 FMUL R21, R21, 0.25 ;  /* 0x3e80000015151820 */ /* 0x000fc80000400000 */
[----:B------:R-:W-:Y:S01]  /*03b0*/  @!P3 FMUL R21, R21, 16777216 ;  /* 0x4b8000001515b820 */ /* 0x000fe20000400000 */
[----:B------:R-:W-:Y:S01]  /*03c0*/  @P2 FMUL R20, R20, 0.25 ;  /* 0x3e80000014142820 */ /* 0x000fe20000400000 */
[----:B------:R-:W-:-:S04]  /*03d0*/  IMAD.IADD R23, R2, 0x1, R5 ;  /* 0x0000000102177824 */ /* 0x000fc800078e0205 */
[----:B------:R-:W0:Y:S01]  /*03e0*/  MUFU.RCP R21, R21 ;  /* 0x0000001500157308 */ /* 0x000e220000001000 */
[----:B------:R-:W-:Y:S01]  /*03f0*/  @!P4 FMUL R20, R20, 16777216 ;  /* 0x4b8000001414c820 */ /* 0x000fe20000400000 */
[----:B------:R-:W-:Y:S02]  /*0400*/  IMAD.MOV.U32 R2, RZ, RZ, 0x3e800000 ;  /* 0x3e800000ff027424 */ /* 0x000fe400078e00ff */
[----:B------:R-:W-:-:S04]  /*0410*/  IMAD R22, R4, 0x800, R23 ;  /* 0x0000080004167824 */ /* 0x000fc800078e0217 */
[----:B------:R-:W1:Y:S01]  /*0420*/  MUFU.RCP R20, R20 ;  /* 0x0000001400147308 */ /* 0x000e620000001000 */
[C---:B------:R-:W-:Y:S02]  /*0430*/  FSEL R4, R2.reuse, 1, P1 ;  /* 0x3f80000002047808 */ /* 0x040fe40000800000 */
[----:B------:R-:W-:-:S03]  /*0440*/  FSEL R3, R2, 1, P2 ;  /* 0x3f80000002037808 */ /* 0x000fc60001000000 */
[----:B------:R-:W-:Y:S01]  /*0450*/  @!P3 FMUL R4, R4, 16777216 ;  /* 0x4b8000000404b820 */ /* 0x000fe20000400000 */
[----:B------:R-:W-:Y:S01]  /*0460*/  ISETP.GT.AND P1, PT, R0, 0xffff, PT ;  /* 0x0000ffff0000780c */ /* 0x000fe20003f24270 */
[----:B------:R-:W-:Y:S02]  /*0470*/  @!P4 FMUL R3, R3, 16777216 ;  /* 0x4b8000000303c820 */ /* 0x000fe40000400000 */
[----:B0-----:R-:W-:Y:S01]  /*0480*/  FMUL R4, R21, R4 ;  /* 0x0000000415047220 */ /* 0x001fe20000400000 */
[----:B------:R-:W-:Y:S02]  /*0490*/  VIADD R21, R22, 0xfffe0000 ;  /* 0xfffe000016157836 */ /* 0x000fe40000000000 */
[----:B-1----:R-:W-:Y:S02]  /*04a0*/  FMUL R3, R20, R3 ;  /* 0x0000000314037220 */ /* 0x002fe40000400000 */
[----:B------:R-:W-:Y:S01]  /*04b0*/  IMAD.WIDE R26, R21, 0x4, R26 ;  /* 0x00000004151a7825 */ /* 0x000fe200078e021a */
[----:B------:R-:W-:-:S06]  /*04c0*/  CS2R R20, SRZ ;  /* 0x0000000000147805 */ /* 0x000fcc000001ff00 */
[----:B------:R0:W2:Y:S02]  /*04d0*/  @P1 LDG.E.64 R20, desc[UR4][R26.64] ;  /* 0x000000041a141981 */ /* 0x0000a4000c1e1b00 */
[----:B0-----:R-:W-:-:S05]  /*04e0*/  IMAD.WIDE.U32 R26, R5, 0x4, R6 ;  /* 0x00000004051a7825 */ /* 0x001fca00078e0006 */
[----:B------:R-:W2:Y:S01]  /*04f0*/  @P1 LDG.E.EL.64 R24, desc[UR4][R26.64] ;  /* 0x000000041a181981 */ /* 0x000ea2000c2e1b00 */
[----:B------:R-:W-:-:S06]  /*0500*/  CS2R R22, SRZ ;  /* 0x0000000000167805 */ /* 0x000fcc000001ff00 */
[----:B------:R0:W2:Y:S01]  /*0510*/  @P1 LDG.E.EL.64 R22, desc[UR4][R28.64] ;  /* 0x000000041c161981 */ /* 0x0000a2000c2e1b00 */
[----:B------:R-:W-:-:S06]  /*0520*/  CS2R R6, SRZ ;  /* 0x0000000000067805 */ /* 0x000fcc000001ff00 */
[----:B------:R3:W2:Y:S01]  /*0530*/  @P1 LDG.E.EL.64 R6, desc[UR4][R8.64] ;  /* 0x0000000408061981 */ /* 0x0006a2000c2e1b00 */
[----:B0-----:R-:W-:-:S06]  /*0540*/  CS2R R28, SRZ ;  /* 0x00000000001c7805 */ /* 0x001fcc000001ff00 */
[----:B------:R0:W2:Y:S01]  /*0550*/  @P1 LDG.E.EL.64 R28, desc[UR4][R10.64] ;  /* 0x000000040a1c1981 */ /* 0x0000a2000c2e1b00 */
[----:B---3--:R-:W-:Y:S02]  /*0560*/  SEL R9, R18, RZ, !P0 ;  /* 0x000000ff12097207 */ /* 0x008fe40004000000 */
[----:B-----5:R-:W-:Y:S02]  /*0570*/  SEL R16, R16, RZ, !P0 ;  /* 0x000000ff10107207 */ /* 0x020fe40004000000 */
[----:B------:R-:W-:Y:S02]  /*0580*/  SEL R17, R17, RZ, !P0 ;  /* 0x000000ff11117207 */ /* 0x000fe40004000000 */
[----:B----4-:R-:W-:Y:S02]  /*0590*/  SEL R8, R12, RZ, !P0 ;  /* 0x000000ff0c087207 */ /* 0x010fe40004000000 */
[----:B------:R-:W-:Y:S02]  /*05a0*/  SEL R13, R13, RZ, !P0 ;  /* 0x000000ff0d0d7207 */ /* 0x000fe40004000000 */
[----:B------:R-:W-:Y:S01]  /*05b0*/  SEL R12, R19, RZ, !P0 ;  /* 0x000000ff130c7207 */ /* 0x000fe20004000000 */
[----:B------:R-:W-:-:S04]  /*05c0*/  FADD R9, R9, -R8 ;  /* 0x8000000809097221 */ /* 0x000fc80000000000 */
[----:B------:R-:W-:Y:S01]  /*05d0*/  FADD R12, R12, -R13 ;  /* 0x8000000d0c0c7221 */ /* 0x000fe20000000000 */
[----:B------:R-:W-:-:S03]  /*05e0*/  FMUL R4, R4, R9 ;  /* 0x0000000904047220 */ /* 0x000fc60000400000 */
[----:B------:R-:W-:Y:S01]  /*05f0*/  FMUL R9, R3, R12 ;  /* 0x0000000c03097220 */ /* 0x000fe20000400000 */
[----:B--2---:R-:W-:-:S05]  /*0600*/  SEL R24, R24, RZ, P1 ;  /* 0x000000ff18187207 */ /* 0x004fca0000800000 */
[----:B------:R-:W-:Y:S01]  /*0610*/  FADD R24, R24, 9.9999997473787516356e-06 ;  /* 0x3727c5ac18187421 */ /* 0x000fe20000000000 */
[----:B------:R-:W-:-:S03]  /*0620*/  SEL R25, R25, RZ, P1 ;  /* 0x000000ff19197207 */ /* 0x000fc60000800000 */
[----:B------:R-:W1:Y:S02]  /*0630*/  MUFU.SQRT R5, R24 ;  /* 0x0000001800057308 */ /* 0x000e640000002000 */
[----:B------:R-:W-:-:S06]  /*0640*/  FADD R25, R25, 9.9999997473787516356e-06 ;  /* 0x3727c5ac19197421 */ /* 0x000fcc0000000000 */
[----:B------:R-:W2:Y:S01]  /*0650*/  MUFU.SQRT R26, R25 ;  /* 0x00000019001a7308 */ /* 0x000ea20000002000 */
[C---:B-1----:R-:W-:Y:S02]  /*0660*/  FSETP.GT.AND P2, PT, R5.reuse, 8.50705917302346158658e+37, PT ;  /* 0x7e8000000500780b */ /* 0x042fe40003f44000 */
[----:B------:R-:W-:Y:S02]  /*0670*/  FSETP.GEU.AND P4, PT, R5, 1.175494350822287508e-38, PT ;  /* 0x008000000500780b */ /* 0x000fe40003f8e000 */
[C---:B--2---:R-:W-:Y:S02]  /*0680*/  FSETP.GT.AND P3, PT, R26.reuse, 8.50705917302346158658e+37, PT ;  /* 0x7e8000001a00780b */ /* 0x044fe40003f64000 */
[----:B------:R-:W-:-:S07]  /*0690*/  FSETP.GEU.AND P5, PT, R26, 1.175494350822287508e-38, PT ;  /* 0x008000001a00780b */ /* 0x000fce0003fae000 */
[----:B------:R-:W-:-:S04]  /*06a0*/  @P2 FMUL R5, R5, 0.25 ;  /* 0x3e80000005052820 */ /* 0x000fc80000400000 */
[----:B------:R-:W-:Y:S01]  /*06b0*/  @!P4 FMUL R5, R5, 16777216 ;  /* 0x4b8000000505c820 */ /* 0x000fe20000400000 */
[----:B------:R-:W-:-:S05]  /*06c0*/  @P3 FMUL R26, R26, 0.25 ;  /* 0x3e8000001a1a3820 */ /* 0x000fca0000400000 */
[----:B------:R-:W1:Y:S01]  /*06d0*/  MUFU.RCP R5, R5 ;  /* 0x0000000500057308 */ /* 0x000e620000001000 */
[----:B0-----:R-:W-:Y:S01]  /*06e0*/  FSEL R10, R2, 1, P2 ;  /* 0x3f800000020a7808 */ /* 0x001fe20001000000 */
[----:B------:R-:W-:Y:S01]  /*06f0*/  @!P5 FMUL R26, R26, 16777216 ;  /* 0x4b8000001a1ad820 */ /* 0x000fe20000400000 */
[----:B------:R-:W-:Y:S02]  /*0700*/  SEL R20, R20, RZ, P1 ;  /* 0x000000ff14147207 */ /* 0x000fe40000800000 */
[----:B------:R-:W-:Y:S01]  /*0710*/  SEL R13, R22, RZ, P1 ;  /* 0x000000ff160d7207 */ /* 0x000fe20000800000 */
[----:B------:R-:W-:Y:S01]  /*0720*/  @!P4 FMUL R10, R10, 16777216 ;  /* 0x4b8000000a0ac820 */ /* 0x000fe20000400000 */
[----:B------:R-:W-:Y:S01]  /*0730*/  FSEL R11, R2, 1, P3 ;  /* 0x3f800000020b7808 */ /* 0x000fe20001800000 */
[----:B------:R-:W0:Y:S01]  /*0740*/  MUFU.RCP R8, R26 ;  /* 0x0000001a00087308 */ /* 0x000e220000001000 */
[----:B------:R-:W-:Y:S02]  /*0750*/  SEL R21, R21, RZ, P1 ;  /* 0x000000ff15157207 */ /* 0x000fe40000800000 */
[----:B------:R-:W-:Y:S01]  /*0760*/  SEL R2, R23, RZ, P1 ;  /* 0x000000ff17027207 */ /* 0x000fe20000800000 */
[----:B------:R-:W-:Y:S01]  /*0770*/  FADD R12, R20, -R13 ;  /* 0x8000000d140c7221 */ /* 0x000fe20000000000 */
[----:B-1----:R-:W-:-:S03]  /*0780*/  FMUL R13, R5, R10 ;  /* 0x0000000a050d7220 */ /* 0x002fc60000400000 */
[----:B------:R-:W-:Y:S02]  /*0790*/  FADD R5, R21, -R2 ;  /* 0x8000000215057221 */ /* 0x000fe40000000000 */
[----:B------:R-:W1:Y:S01]  /*07a0*/  LDC.64 R2, c[0x0][0x238] ;  /* 0x00008e00ff027b82 */ /* 0x000e620000000a00 */
[----:B------:R-:W-:Y:S01]  /*07b0*/  @!P5 FMUL R11, R11, 16777216 ;  /* 0x4b8000000b0bd820 */ /* 0x000fe20000400000 */
[----:B------:R-:W-:-:S03]  /*07c0*/  SEL R28, R28, RZ, P1 ;  /* 0x000000ff1c1c7207 */ /* 0x000fc60000800000 */
[----:B0-----:R-:W-:Y:S01]  /*07d0*/  FMUL R10, R8, R11 ;  /* 0x0000000b080a7220 */ /* 0x001fe20000400000 */
[----:B------:R-:W-:Y:S01]  /*07e0*/  FMUL R11, R13, R12 ;  /* 0x0000000c0d0b7220 */ /* 0x000fe20000400000 */
[----:B------:R-:W-:Y:S02]  /*07f0*/  SEL R13, R14, RZ, !P0 ;  /* 0x000000ff0e0d7207 */ /* 0x000fe40004000000 */
[----:B------:R-:W-:Y:S02]  /*0800*/  SEL R8, R15, RZ, !P0 ;  /* 0x000000ff0f087207 */ /* 0x000fe40004000000 */
[----:B------:R-:W-:Y:S01]  /*0810*/  SEL R15, R6, RZ, P1 ;  /* 0x000000ff060f7207 */ /* 0x000fe20000800000 */
[----:B------:R-:W-:Y:S01]  /*0820*/  FMUL R6, R10, R5 ;  /* 0x000000050a067220 */ /* 0x000fe20000400000 */
[----:B------:R-:W-:Y:S02]  /*0830*/  SEL R12, R7, RZ, P1 ;  /* 0x000000ff070c7207 */ /* 0x000fe40000800000 */
[----:B------:R-:W-:Y:S01]  /*0840*/  SEL R29, R29, RZ, P1 ;  /* 0x000000ff1d1d7207 */ /* 0x000fe20000800000 */
[----:B------:R-:W-:Y:S01]  /*0850*/  FFMA R4, R13, R4, R16 ;  /* 0x000000040d047223 */ /* 0x000fe20000000010 */
[----:B------:R-:W-:Y:S01]  /*0860*/  FFMA R9, R8, R9, R17 ;  /* 0x0000000908097223 */ /* 0x000fe20000000011 */
[----:B------:R-:W-:-:S02]  /*0870*/  FFMA R11, R15, R11, R28 ;  /* 0x0000000b0f0b7223 */ /* 0x000fc4000000001c */
[----:B------:R-:W-:Y:S01]  /*0880*/  FFMA R6, R12, R6, R29 ;  /* 0x000000060c067223 */ /* 0x000fe2000000001d */
[----:B------:R-:W-:Y:S02]  /*0890*/  FSETP.GEU.AND P3, PT, R4, RZ, PT ;  /* 0x000000ff0400720b */ /* 0x000fe40003f6e000 */
[----:B------:R-:W-:Y:S02]  /*08a0*/  FSETP.GEU.AND P4, PT, R9, RZ, PT ;  /* 0x000000ff0900720b */ /* 0x000fe40003f8e000 */
[----:B------:R-:W-:Y:S02]  /*08b0*/  FSETP.GEU.AND P2, PT, R11, RZ, PT ;  /* 0x000000ff0b00720b */ /* 0x000fe40003f4e000 */
[----:B------:R-:W-:Y:S01]  /*08c0*/  FSETP.GEU.AND P1, PT, R6, RZ, PT ;  /* 0x000000ff0600720b */ /* 0x000fe20003f2e000 */
[----:B-1----:R-:W-:Y:S01]  /*08d0*/  IMAD.WIDE R2, R0, 0x4, R2 ;  /* 0x0000000400027825 */ /* 0x002fe200078e0202 */
[----:B------:R-:W-:Y:S02]  /*08e0*/  FSEL R4, R4, RZ, P3 ;  /* 0x000000ff04047208 */ /* 0x000fe40001800000 */
[----:B------:R-:W-:-:S02]  /*08f0*/  FSEL R5, R9, RZ, P4 ;  /* 0x000000ff09057208 */ /* 0x000fc40002000000 */
[----:B------:R-:W-:Y:S02]  /*0900*/  @P0 FSEL R4, R11, RZ, P2 ;  /* 0x000000ff0b040208 */ /* 0x000fe40001000000 */
[----:B------:R-:W-:-:S05]  /*0910*/  @P0 FSEL R5, R6, RZ, P1 ;  /* 0x000000ff06050208 */ /* 0x000fca0000800000 */
[----:B------:R-:W-:Y:S01]  /*0920*/  STG.E.64 desc[UR4][R2.64], R4 ;  /* 0x0000000402007986 */ /* 0x000fe2000c101b04 */
[----:B------:R-:W-:Y:S05]  /*0930*/  EXIT ;  /* 0x000000000000794d */ /* 0x000fea0003800000 */
.L_x_0:
[----:B------:R-:W-:-:S00]  /*0940*/  BRA `(.L_x_0) ;  /* 0xfffffffc00fc7947 */ /* 0x000fc0000383ffff */
[----:B------:R-:W-:-:S00]  /*0950*/  NOP ;  /* 0x0000000000007918 */ /* 0x000fc00000000000 */
        /* <DEDUP_REMOVED lines=10> */
.L_x_1:


//--------------------- .nv.global.init           --------------------------
	.section	.nv.global.init,"aw",@progbits
.nv.global.init:
	.type		_$_str,@object
	.size		_$_str,(_$_str_$_2 - _$_str)
_$_str:
        /*0000*/ 	.byte	0x5f, 0x5f, 0x43, 0x55, 0x44, 0x41, 0x5f, 0x46, 0x54, 0x5a, 0x00
	.type		_$_str_$_2,@object
	.size		_$_str_$_2,(.L_1 - _$_str_$_2)
_$_str_$_2:
        /*000b*/ 	.byte	0x5f, 0x5f, 0x43, 0x55, 0x44, 0x41, 0x5f, 0x50, 0x52, 0x45, 0x43, 0x5f, 0x53, 0x51, 0x52, 0x54
        /*001b*/ 	.byte	0x00
.L_1:


//--------------------- .nv.constant0.triton_poi_fused_stack_36 --------------------------
	.section	.nv.constant0.triton_poi_fused_stack_36,"a",@progbits
	.sectionflags	@""
	.align	4
.nv.constant0.triton_poi_fused_stack_36:
	.zero		580
